//
// Generated by NVIDIA NVVM Compiler
//
// Compiler Build ID: CL-36424714
// Cuda compilation tools, release 13.0, V13.0.88
// Based on NVVM 20.0.0
//

.version 9.0
.target sm_100
.address_size 64

	// .globl	_Z9initTablePiii
.extern .func  (.param .b32 func_retval0) vprintf
(
	.param .b64 vprintf_param_0,
	.param .b64 vprintf_param_1
)
;
.global .align 1 .b8 $str[17] = {37, 100, 32, 117, 110, 112, 111, 115, 105, 116, 105, 111, 110, 101, 100, 10};
.global .align 1 .b8 $str$1[24] = {67, 121, 99, 108, 101, 32, 112, 114, 101, 115, 101, 110, 116, 46, 32, 82, 69, 72, 65, 83, 72, 46, 10};

.visible .entry _Z9initTablePiii(
	.param .u64 .ptr .align 1 _Z9initTablePiii_param_0,
	.param .u32 _Z9initTablePiii_param_1,
	.param .u32 _Z9initTablePiii_param_2
)
{
	.reg .pred 	%p<2>;
	.reg .b32 	%r<9>;
	.reg .b64 	%rd<5>;

	ld.param.u64 	%rd1, [_Z9initTablePiii_param_0];
	ld.param.u32 	%r2, [_Z9initTablePiii_param_1];
	ld.param.u32 	%r3, [_Z9initTablePiii_param_2];
	mov.u32 	%r4, %ctaid.x;
	mov.u32 	%r5, %ntid.x;
	mov.u32 	%r6, %tid.x;
	mad.lo.s32 	%r1, %r4, %r5, %r6;
	mul.lo.s32 	%r7, %r3, %r2;
	setp.ge.s32 	%p1, %r1, %r7;
	@%p1 bra 	$L__BB0_2;
	cvta.to.global.u64 	%rd2, %rd1;
	mul.wide.s32 	%rd3, %r1, 4;
	add.s64 	%rd4, %rd2, %rd3;
	mov.b32 	%r8, -2147483648;
	st.global.u32 	[%rd4], %r8;
$L__BB0_2:
	ret;

}
	// .globl	_Z5placePiS_iiii
.visible .entry _Z5placePiS_iiii(
	.param .u64 .ptr .align 1 _Z5placePiS_iiii_param_0,
	.param .u64 .ptr .align 1 _Z5placePiS_iiii_param_1,
	.param .u32 _Z5placePiS_iiii_param_2,
	.param .u32 _Z5placePiS_iiii_param_3,
	.param .u32 _Z5placePiS_iiii_param_4,
	.param .u32 _Z5placePiS_iiii_param_5
)
{
	.local .align 8 .b8 	__local_depot1[8];
	.reg .b64 	%SP;
	.reg .b64 	%SPL;
	.reg .pred 	%p<9>;
	.reg .b32 	%r<35>;
	.reg .b64 	%rd<15>;

	mov.u64 	%SPL, __local_depot1;
	cvta.local.u64 	%SP, %SPL;
	ld.param.u64 	%rd2, [_Z5placePiS_iiii_param_0];
	ld.param.u64 	%rd3, [_Z5placePiS_iiii_param_1];
	ld.param.u32 	%r16, [_Z5placePiS_iiii_param_2];
	ld.param.u32 	%r13, [_Z5placePiS_iiii_param_3];
	ld.param.u32 	%r14, [_Z5placePiS_iiii_param_4];
	ld.param.u32 	%r15, [_Z5placePiS_iiii_param_5];
	mov.u32 	%r17, %ctaid.x;
	mov.u32 	%r18, %ntid.x;
	mov.u32 	%r19, %tid.x;
	mad.lo.s32 	%r1, %r17, %r18, %r19;
	setp.ge.s32 	%p1, %r1, %r16;
	@%p1 bra 	$L__BB1_10;
	cvta.to.global.u64 	%rd4, %rd3;
	mul.wide.s32 	%rd5, %r1, 4;
	add.s64 	%rd6, %rd4, %rd5;
	ld.global.u32 	%r34, [%rd6];
	setp.lt.s32 	%p2, %r15, 1;
	@%p2 bra 	$L__BB1_9;
	cvta.to.global.u64 	%rd1, %rd2;
	mov.b32 	%r30, 0;
	mov.u32 	%r31, %r30;
	mov.u32 	%r32, %r34;
$L__BB1_3:
	mov.b32 	%r33, 0;
	setp.eq.s32 	%p3, %r30, 1;
	@%p3 bra 	$L__BB1_6;
	setp.ne.s32 	%p4, %r30, 0;
	@%p4 bra 	$L__BB1_7;
	rem.s32 	%r33, %r32, %r13;
	bra.uni 	$L__BB1_7;
$L__BB1_6:
	div.s32 	%r22, %r32, %r13;
	rem.s32 	%r33, %r22, %r13;
$L__BB1_7:
	mad.lo.s32 	%r23, %r30, %r13, %r33;
	mul.wide.s32 	%rd7, %r23, 4;
	add.s64 	%rd8, %rd1, %rd7;
	atom.global.exch.b32 	%r34, [%rd8], %r32;
	setp.eq.s32 	%p5, %r34, -2147483648;
	setp.eq.s32 	%p6, %r34, %r32;
	or.pred  	%p7, %p5, %p6;
	@%p7 bra 	$L__BB1_10;
	add.s32 	%r25, %r30, 1;
	rem.s32 	%r30, %r25, %r14;
	add.s32 	%r31, %r31, 1;
	setp.ne.s32 	%p8, %r31, %r15;
	mov.u32 	%r32, %r34;
	@%p8 bra 	$L__BB1_3;
$L__BB1_9:
	add.u64 	%rd9, %SP, 0;
	add.u64 	%rd10, %SPL, 0;
	st.local.u32 	[%rd10], %r34;
	mov.u64 	%rd11, $str;
	cvta.global.u64 	%rd12, %rd11;
	{ // callseq 0, 0
	.param .b64 param0;
	st.param.b64 	[param0], %rd12;
	.param .b64 param1;
	st.param.b64 	[param1], %rd9;
	.param .b32 retval0;
	call.uni (retval0), 
	vprintf, 
	(
	param0, 
	param1
	);
	ld.param.b32 	%r26, [retval0];
	} // callseq 0
	mov.u64 	%rd13, $str$1;
	cvta.global.u64 	%rd14, %rd13;
	{ // callseq 1, 0
	.param .b64 param0;
	st.param.b64 	[param0], %rd14;
	.param .b64 param1;
	st.param.b64 	[param1], 0;
	.param .b32 retval0;
	call.uni (retval0), 
	vprintf, 
	(
	param0, 
	param1
	);
	ld.param.b32 	%r28, [retval0];
	} // callseq 1
$L__BB1_10:
	ret;

}


// ===== COMPILED SASS (sm_100) =====

	.target	sm_100

	.elftype	@"ET_EXEC"


//--------------------- .note.nv.tkinfo           --------------------------
	.section	.note.nv.tkinfo,"",@"SHT_NOTE"
	.sectionflags	@"SHF_NOTE_NV_TKINFO"
	.tkinfo
        /*0018*/ 	.word	0x00000002
        /*0030*/ 	.string	""
        /*0030*/ 	.string	"ptxas"
        /*0030*/ 	.string	"Cuda compilation tools, release 13.0, V13.0.88"
        /*0030*/ 	.string	"Build cuda_13.0.r13.0/compiler.36424714_0"
        /*0030*/ 	.string	"-arch sm_100 -m 64 "



//--------------------- .note.nv.cuinfo           --------------------------
	.section	.note.nv.cuinfo,"",@"SHT_NOTE"
	.sectionflags	@"SHF_NOTE_NV_CUINFO"
        /*0018*/ 	.short	0x0002
        /*001a*/ 	.short	0x0064
        /*001c*/ 	.short	0x0082
	.zero		2


//--------------------- .nv.info                  --------------------------
	.section	.nv.info,"",@"SHT_CUDA_INFO"
	.align	4


	//----- nvinfo : EIATTR_REGCOUNT
	.align		4
        /*0000*/ 	.byte	0x04, 0x2f
        /*0002*/ 	.short	(.L_3 - .L_2)
	.align		4
.L_2:
        /*0004*/ 	.word	index@(_Z9initTablePiii)
        /*0008*/ 	.word	0x0000000a


	//----- nvinfo : EIATTR_FRAME_SIZE
	.align		4
.L_3:
        /*000c*/ 	.byte	0x04, 0x11
        /*000e*/ 	.short	(.L_5 - .L_4)
	.align		4
.L_4:
        /*0010*/ 	.word	index@(_Z9initTablePiii)
        /*0014*/ 	.word	0x00000000


	//----- nvinfo : EIATTR_REGCOUNT
	.align		4
.L_5:
        /*0018*/ 	.byte	0x04, 0x2f
        /*001a*/ 	.short	(.L_7 - .L_6)
	.align		4
.L_6:
        /*001c*/ 	.word	index@(_Z5placePiS_iiii)
        /*0020*/ 	.word	0x00000018


	//----- nvinfo : EIATTR_FRAME_SIZE
	.align		4
.L_7:
        /*0024*/ 	.byte	0x04, 0x11
        /*0026*/ 	.short	(.L_9 - .L_8)
	.align		4
.L_8:
        /*0028*/ 	.word	index@(_Z5placePiS_iiii)
        /*002c*/ 	.word	0x00000008


	//----- nvinfo : EIATTR_MIN_STACK_SIZE
	.align		4
.L_9:
        /*0030*/ 	.byte	0x04, 0x12
        /*0032*/ 	.short	(.L_11 - .L_10)
	.align		4
.L_10:
        /*0034*/ 	.word	index@(_Z5placePiS_iiii)
        /*0038*/ 	.word	0x00000008


	//----- nvinfo : EIATTR_MIN_STACK_SIZE
	.align		4
.L_11:
        /*003c*/ 	.byte	0x04, 0x12
        /*003e*/ 	.short	(.L_13 - .L_12)
	.align		4
.L_12:
        /*0040*/ 	.word	index@(_Z9initTablePiii)
        /*0044*/ 	.word	0x00000000
.L_13:


//--------------------- .nv.compat                --------------------------
	.section	.nv.compat,"",@"SHT_CUDA_COMPAT_INFO"
	.align	4
        /*0000*/ 	.byte	0x02, 0x09, 0x00, 0x00, 0x02, 0x02, 0x01, 0x00, 0x02, 0x05, 0x05, 0x00, 0x03, 0x07, 0x01, 0x01
        /*0010*/ 	.byte	0x02, 0x03, 0x00, 0x00, 0x02, 0x06, 0x01, 0x00, 0x04, 0x0b, 0x08, 0x00, 0x09, 0x00, 0x00, 0x00
        /*0020*/ 	.byte	0x00, 0x00, 0x00, 0x00


//--------------------- .nv.info._Z5placePiS_iiii --------------------------
	.section	.nv.info._Z5placePiS_iiii,"",@"SHT_CUDA_INFO"
	.sectionflags	@""
	.align	4


	//----- nvinfo : EIATTR_CUDA_API_VERSION
	.align		4
        /*0000*/ 	.byte	0x04, 0x37
        /*0002*/ 	.short	(.L_15 - .L_14)
.L_14:
        /*0004*/ 	.word	0x00000082


	//----- nvinfo : EIATTR_KPARAM_INFO
	.align		4
.L_15:
        /*0008*/ 	.byte	0x04, 0x17
        /*000a*/ 	.short	(.L_17 - .L_16)
.L_16:
        /*000c*/ 	.word	0x00000000
        /*0010*/ 	.short	0x0005
        /*0012*/ 	.short	0x001c
        /*0014*/ 	.byte	0x00, 0xf0, 0x11, 0x00


	//----- nvinfo : EIATTR_KPARAM_INFO
	.align		4
.L_17:
        /*0018*/ 	.byte	0x04, 0x17
        /*001a*/ 	.short	(.L_19 - .L_18)
.L_18:
        /*001c*/ 	.word	0x00000000
        /*0020*/ 	.short	0x0004
        /*0022*/ 	.short	0x0018
        /*0024*/ 	.byte	0x00, 0xf0, 0x11, 0x00


	//----- nvinfo : EIATTR_KPARAM_INFO
	.align		4
.L_19:
        /*0028*/ 	.byte	0x04, 0x17
        /*002a*/ 	.short	(.L_21 - .L_20)
.L_20:
        /*002c*/ 	.word	0x00000000
        /*0030*/ 	.short	0x0003
        /*0032*/ 	.short	0x0014
        /*0034*/ 	.byte	0x00, 0xf0, 0x11, 0x00


	//----- nvinfo : EIATTR_KPARAM_INFO
	.align		4
.L_21:
        /*0038*/ 	.byte	0x04, 0x17
        /*003a*/ 	.short	(.L_23 - .L_22)
.L_22:
        /*003c*/ 	.word	0x00000000
        /*0040*/ 	.short	0x0002
        /*0042*/ 	.short	0x0010
        /*0044*/ 	.byte	0x00, 0xf0, 0x11, 0x00


	//----- nvinfo : EIATTR_KPARAM_INFO
	.align		4
.L_23:
        /*0048*/ 	.byte	0x04, 0x17
        /*004a*/ 	.short	(.L_25 - .L_24)
.L_24:
        /*004c*/ 	.word	0x00000000
        /*0050*/ 	.short	0x0001
        /*0052*/ 	.short	0x0008
        /*0054*/ 	.byte	0x00, 0xf5, 0x21, 0x00


	//----- nvinfo : EIATTR_KPARAM_INFO
	.align		4
.L_25:
        /*0058*/ 	.byte	0x04, 0x17
        /*005a*/ 	.short	(.L_27 - .L_26)
.L_26:
        /*005c*/ 	.word	0x00000000
        /*0060*/ 	.short	0x0000
        /*0062*/ 	.short	0x0000
        /*0064*/ 	.byte	0x00, 0xf5, 0x21, 0x00


	//----- nvinfo : EIATTR_SPARSE_MMA_MASK
	.align		4
.L_27:
        /*0068*/ 	.byte	0x03, 0x50
        /*006a*/ 	.short	0x0000


	//----- nvinfo : EIATTR_MAXREG_COUNT
	.align		4
        /*006c*/ 	.byte	0x03, 0x1b
        /*006e*/ 	.short	0x00ff


	//----- nvinfo : EIATTR_EXTERNS
	.align		4
        /*0070*/ 	.byte	0x04, 0x0f
        /*0072*/ 	.short	(.L_29 - .L_28)


	//   ....[0]....
	.align		4
.L_28:
        /*0074*/ 	.word	index@(vprintf)


	//----- nvinfo : EIATTR_MERCURY_ISA_VERSION
	.align		4
.L_29:
        /*0078*/ 	.byte	0x03, 0x5f
        /*007a*/ 	.short	0x0101


	//----- nvinfo : EIATTR_VRC_CTA_INIT_COUNT
	.align		4
        /*007c*/ 	.byte	0x02, 0x4a
	.zero		1
	.zero		1


	//----- nvinfo : EIATTR_SYSCALL_OFFSETS
	.align		4
        /*0080*/ 	.byte	0x04, 0x46
        /*0082*/ 	.short	(.L_31 - .L_30)


	//   ....[0]....
.L_30:
        /*0084*/ 	.word	0x00000850


	//   ....[1]....
        /*0088*/ 	.word	0x000008c0


	//----- nvinfo : EIATTR_EXIT_INSTR_OFFSETS
	.align		4
.L_31:
        /*008c*/ 	.byte	0x04, 0x1c
        /*008e*/ 	.short	(.L_33 - .L_32)


	//   ....[0]....
.L_32:
        /*0090*/ 	.word	0x000000c0


	//   ....[1]....
        /*0094*/ 	.word	0x00000650


	//   ....[2]....
        /*0098*/ 	.word	0x000008d0


	//----- nvinfo : EIATTR_CRS_STACK_SIZE
	.align		4
.L_33:
        /*009c*/ 	.byte	0x04, 0x1e
        /*009e*/ 	.short	(.L_35 - .L_34)
.L_34:
        /*00a0*/ 	.word	0x00000000


	//----- nvinfo : EIATTR_CBANK_PARAM_SIZE
	.align		4
.L_35:
        /*00a4*/ 	.byte	0x03, 0x19
        /*00a6*/ 	.short	0x0020


	//----- nvinfo : EIATTR_PARAM_CBANK
	.align		4
        /*00a8*/ 	.byte	0x04, 0x0a
        /*00aa*/ 	.short	(.L_37 - .L_36)
	.align		4
.L_36:
        /*00ac*/ 	.word	index@(.nv.constant0._Z5placePiS_iiii)
        /*00b0*/ 	.short	0x0380
        /*00b2*/ 	.short	0x0020


	//----- nvinfo : EIATTR_SW_WAR
	.align		4
.L_37:
        /*00b4*/ 	.byte	0x04, 0x36
        /*00b6*/ 	.short	(.L_39 - .L_38)
.L_38:
        /*00b8*/ 	.word	0x00000008
.L_39:


//--------------------- .nv.info._Z9initTablePiii --------------------------
	.section	.nv.info._Z9initTablePiii,"",@"SHT_CUDA_INFO"
	.sectionflags	@""
	.align	4


	//----- nvinfo : EIATTR_CUDA_API_VERSION
	.align		4
        /*0000*/ 	.byte	0x04, 0x37
        /*0002*/ 	.short	(.L_41 - .L_40)
.L_40:
        /*0004*/ 	.word	0x00000082


	//----- nvinfo : EIATTR_KPARAM_INFO
	.align		4
.L_41:
        /*0008*/ 	.byte	0x04, 0x17
        /*000a*/ 	.short	(.L_43 - .L_42)
.L_42:
        /*000c*/ 	.word	0x00000000
        /*0010*/ 	.short	0x0002
        /*0012*/ 	.short	0x000c
        /*0014*/ 	.byte	0x00, 0xf0, 0x11, 0x00


	//----- nvinfo : EIATTR_KPARAM_INFO
	.align		4
.L_43:
        /*0018*/ 	.byte	0x04, 0x17
        /*001a*/ 	.short	(.L_45 - .L_44)
.L_44:
        /*001c*/ 	.word	0x00000000
        /*0020*/ 	.short	0x0001
        /*0022*/ 	.short	0x0008
        /*0024*/ 	.byte	0x00, 0xf0, 0x11, 0x00


	//----- nvinfo : EIATTR_KPARAM_INFO
	.align		4
.L_45:
        /*0028*/ 	.byte	0x04, 0x17
        /*002a*/ 	.short	(.L_47 - .L_46)
.L_46:
        /*002c*/ 	.word	0x00000000
        /*0030*/ 	.short	0x0000
        /*0032*/ 	.short	0x0000
        /*0034*/ 	.byte	0x00, 0xf5, 0x21, 0x00


	//----- nvinfo : EIATTR_SPARSE_MMA_MASK
	.align		4
.L_47:
        /*0038*/ 	.byte	0x03, 0x50
        /*003a*/ 	.short	0x0000


	//----- nvinfo : EIATTR_MAXREG_COUNT
	.align		4
        /*003c*/ 	.byte	0x03, 0x1b
        /*003e*/ 	.short	0x00ff


	//----- nvinfo : EIATTR_MERCURY_ISA_VERSION
	.align		4
        /*0040*/ 	.byte	0x03, 0x5f
        /*0042*/ 	.short	0x0101


	//----- nvinfo : EIATTR_VRC_CTA_INIT_COUNT
	.align		4
        /*0044*/ 	.byte	0x02, 0x4a
	.zero		1
	.zero		1


	//----- nvinfo : EIATTR_EXIT_INSTR_OFFSETS
	.align		4
        /*0048*/ 	.byte	0x04, 0x1c
        /*004a*/ 	.short	(.L_49 - .L_48)


	//   ....[0]....
.L_48:
        /*004c*/ 	.word	0x00000080


	//   ....[1]....
        /*0050*/ 	.word	0x000000e0


	//----- nvinfo : EIATTR_CBANK_PARAM_SIZE
	.align		4
.L_49:
        /*0054*/ 	.byte	0x03, 0x19
        /*0056*/ 	.short	0x0010


	//----- nvinfo : EIATTR_PARAM_CBANK
	.align		4
        /*0058*/ 	.byte	0x04, 0x0a
        /*005a*/ 	.short	(.L_51 - .L_50)
	.align		4
.L_50:
        /*005c*/ 	.word	index@(.nv.constant0._Z9initTablePiii)
        /*0060*/ 	.short	0x0380
        /*0062*/ 	.short	0x0010


	//----- nvinfo : EIATTR_SW_WAR
	.align		4
.L_51:
        /*0064*/ 	.byte	0x04, 0x36
        /*0066*/ 	.short	(.L_53 - .L_52)
.L_52:
        /*0068*/ 	.word	0x00000008
.L_53:


//--------------------- .nv.callgraph             --------------------------
	.section	.nv.callgraph,"",@"SHT_CUDA_CALLGRAPH"
	.align	4
	.sectionentsize	8
	.align		4
        /*0000*/ 	.word	0x00000000
	.align		4
        /*0004*/ 	.word	0xffffffff
	.align		4
        /*0008*/ 	.word	index@(_Z5placePiS_iiii)
	.align		4
        /*000c*/ 	.word	index@(vprintf)
	.align		4
        /*0010*/ 	.word	0x00000000
	.align		4
        /*0014*/ 	.word	0xfffffffe
	.align		4
        /*0018*/ 	.word	0x00000000
	.align		4
        /*001c*/ 	.word	0xfffffffd
	.align		4
        /*0020*/ 	.word	0x00000000
	.align		4
        /*0024*/ 	.word	0xfffffffc


//--------------------- .nv.constant4             --------------------------
	.section	.nv.constant4,"a",@progbits
	.align	8
	.align		8
.nv.constant4:
        /*0000*/ 	.dword	vprintf
	.align		8
        /*0008*/ 	.dword	$str
	.align		8
        /*0010*/ 	.dword	$str$1


//--------------------- .text._Z5placePiS_iiii    --------------------------
	.section	.text._Z5placePiS_iiii,"ax",@progbits
	.align	128
        .global         _Z5placePiS_iiii
        .type           _Z5placePiS_iiii,@function
        .size           _Z5placePiS_iiii,(.L_x_8 - _Z5placePiS_iiii)
        .other          _Z5placePiS_iiii,@"STO_CUDA_ENTRY STV_DEFAULT"
_Z5placePiS_iiii:
.text._Z5placePiS_iiii:
[----:B------:R-:W0:Y:S01]  /*0000*/  LDC R1, c[0x0][0x37c] ;  /* 0x0000df00ff017b82 */ /* 0x000e220000000800 */
[----:B------:R-:W1:Y:S01]  /*0010*/  S2R R0, SR_TID.X ;  /* 0x0000000000007919 */ /* 0x000e620000002100 */
[----:B------:R-:W2:Y:S06]  /*0020*/  LDCU UR5, c[0x0][0x2fc] ;  /* 0x00005f80ff0577ac */ /* 0x000eac0008000800 */
[----:B------:R-:W1:Y:S01]  /*0030*/  S2UR UR6, SR_CTAID.X ;  /* 0x00000000000679c3 */ /* 0x000e620000002500 */
[----:B0-----:R-:W-:Y:S01]  /*0040*/  VIADD R1, R1, 0xfffffff8 ;  /* 0xfffffff801017836 */ /* 0x001fe20000000000 */
[----:B------:R-:W0:Y:S01]  /*0050*/  LDCU UR7, c[0x0][0x390] ;  /* 0x00007200ff0777ac */ /* 0x000e220008000800 */
[----:B------:R-:W3:Y:S05]  /*0060*/  LDCU UR4, c[0x0][0x2f8] ;  /* 0x00005f00ff0477ac */ /* 0x000eea0008000800 */
[----:B------:R-:W1:Y:S01]  /*0070*/  LDC R5, c[0x0][0x360] ;  /* 0x0000d800ff057b82 */ /* 0x000e620000000800 */
[----:B---3--:R-:W-:-:S05]  /*0080*/  IADD3 R6, P1, PT, R1, UR4, RZ ;  /* 0x0000000401067c10 */ /* 0x008fca000ff3e0ff */
[----:B--2---:R-:W-:Y:S02]  /*0090*/  IMAD.X R7, RZ, RZ, UR5, P1 ;  /* 0x00000005ff077e24 */ /* 0x004fe400088e06ff */
[----:B-1----:R-:W-:-:S05]  /*00a0*/  IMAD R5, R5, UR6, R0 ;  /* 0x0000000605057c24 */ /* 0x002fca000f8e0200 */
[----:B0-----:R-:W-:-:S13]  /*00b0*/  ISETP.GE.AND P0, PT, R5, UR7, PT ;  /* 0x0000000705007c0c */ /* 0x001fda000bf06270 */
[----:B------:R-:W-:Y:S05]  /*00c0*/  @P0 EXIT ;  /* 0x000000000000094d */ /* 0x000fea0003800000 */
[----:B------:R-:W0:Y:S01]  /*00d0*/  LDC.64 R2, c[0x0][0x388] ;  /* 0x0000e200ff027b82 */ /* 0x000e220000000a00 */
[----:B------:R-:W1:Y:S01]  /*00e0*/  LDCU.64 UR6, c[0x0][0x358] ;  /* 0x00006b00ff0677ac */ /* 0x000e620008000a00 */
[----:B------:R-:W2:Y:S01]  /*00f0*/  LDCU UR4, c[0x0][0x39c] ;  /* 0x00007380ff0477ac */ /* 0x000ea20008000800 */
[----:B0-----:R-:W-:-:S05]  /*0100*/  IMAD.WIDE R2, R5, 0x4, R2 ;  /* 0x0000000405027825 */ /* 0x001fca00078e0202 */
[----:B-1----:R0:W5:Y:S01]  /*0110*/  LDG.E R0, desc[UR6][R2.64] ;  /* 0x0000000602007981 */ /* 0x002162000c1e1900 */
[----:B--2---:R-:W-:-:S09]  /*0120*/  UISETP.GE.AND UP0, UPT, UR4, 0x1, UPT ;  /* 0x000000010400788c */ /* 0x004fd2000bf06270 */
[----:B0-----:R-:W-:Y:S05]  /*0130*/  BRA.U !UP0, `(.L_x_0) ;  /* 0x0000000508a87547 */ /* 0x001fea000b800000 */
[----:B------:R-:W0:Y:S01]  /*0140*/  LDC R8, c[0x0][0x398] ;  /* 0x0000e600ff087b82 */ /* 0x000e220000000800 */
[----:B------:R-:W-:Y:S01]  /*0150*/  IMAD.MOV.U32 R5, RZ, RZ, RZ ;  /* 0x000000ffff057224 */ /* 0x000fe200078e00ff */
[----:B------:R-:W1:Y:S01]  /*0160*/  LDCU UR8, c[0x0][0x394] ;  /* 0x00007280ff0877ac */ /* 0x000e620008000800 */
[----:B------:R-:W2:Y:S05]  /*0170*/  LDCU UR5, c[0x0][0x39c] ;  /* 0x00007380ff0577ac */ /* 0x000eaa0008000800 */
[----:B------:R-:W3:Y:S01]  /*0180*/  LDC R4, c[0x0][0x394] ;  /* 0x0000e500ff047b82 */ /* 0x000ee20000000800 */
[----:B------:R-:W-:-:S07]  /*0190*/  UMOV UR4, URZ ;  /* 0x000000ff00047c82 */ /* 0x000fce0008000000 */
[----:B------:R-:W4:Y:S08]  /*01a0*/  LDC R12, c[0x0][0x398] ;  /* 0x0000e600ff0c7b82 */ /* 0x000f300000000800 */
[----:B------:R-:W1:Y:S01]  /*01b0*/  LDC.64 R2, c[0x0][0x380] ;  /* 0x0000e000ff027b82 */ /* 0x000e620000000a00 */
[----:B0-----:R-:W-:Y:S02]  /*01c0*/  ISETP.NE.AND P1, PT, R8, RZ, PT ;  /* 0x000000ff0800720c */ /* 0x001fe40003f25270 */
[----:B--2---:R-:W-:-:S11]  /*01d0*/  LOP3.LUT R8, RZ, R8, RZ, 0x33, !PT ;  /* 0x00000008ff087212 */ /* 0x004fd600078e33ff */
.L_x_3:
[----:B------:R-:W-:Y:S01]  /*01e0*/  ISETP.NE.AND P0, PT, R5, 0x1, PT ;  /* 0x000000010500780c */ /* 0x000fe20003f05270 */
[----:B------:R-:W-:-:S04]  /*01f0*/  UIADD3 UR4, UPT, UPT, UR4, 0x1, URZ ;  /* 0x0000000104047890 */ /* 0x000fc8000fffe0ff */
[----:B------:R-:W-:-:S08]  /*0200*/  UISETP.NE.AND UP0, UPT, UR4, UR5, UPT ;  /* 0x000000050400728c */ /* 0x000fd0000bf05270 */
[----:B------:R-:W-:Y:S05]  /*0210*/  @!P0 BRA `(.L_x_1) ;  /* 0x00000000006c8947 */ /* 0x000fea0003800000 */
[----:B------:R-:W-:Y:S01]  /*0220*/  ISETP.NE.AND P0, PT, R5, RZ, PT ;  /* 0x000000ff0500720c */ /* 0x000fe20003f05270 */
[----:B------:R-:W-:-:S12]  /*0230*/  HFMA2 R10, -RZ, RZ, 0, 0 ;  /* 0x00000000ff0a7431 */ /* 0x000fd800000001ff */
[----:B------:R-:W-:Y:S05]  /*0240*/  @P0 BRA `(.L_x_2) ;  /* 0x0000000000ec0947 */ /* 0x000fea0003800000 */
[----:B---3--:R-:W-:Y:S02]  /*0250*/  IABS R14, R4 ;  /* 0x00000004000e7213 */ /* 0x008fe40000000000 */
[----:B-----5:R-:W-:Y:S02]  /*0260*/  IABS R15, R0 ;  /* 0x00000000000f7213 */ /* 0x020fe40000000000 */
[----:B------:R-:W0:Y:S01]  /*0270*/  I2F.RP R9, R14 ;  /* 0x0000000e00097306 */ /* 0x000e220000209400 */
[----:B------:R-:W-:-:S07]  /*0280*/  ISETP.GE.AND P3, PT, R0, RZ, PT ;  /* 0x000000ff0000720c */ /* 0x000fce0003f66270 */
[----:B0-----:R-:W0:Y:S02]  /*0290*/  MUFU.RCP R9, R9 ;  /* 0x0000000900097308 */ /* 0x001e240000001000 */
[----:B0-----:R-:W-:-:S06]  /*02a0*/  VIADD R10, R9, 0xffffffe ;  /* 0x0ffffffe090a7836 */ /* 0x001fcc0000000000 */
[----:B------:R0:W2:Y:S02]  /*02b0*/  F2I.FTZ.U32.TRUNC.NTZ R11, R10 ;  /* 0x0000000a000b7305 */ /* 0x0000a4000021f000 */
[----:B0-----:R-:W-:Y:S02]  /*02c0*/  IMAD.MOV.U32 R10, RZ, RZ, RZ ;  /* 0x000000ffff0a7224 */ /* 0x001fe400078e00ff */
[----:B--2---:R-:W-:-:S04]  /*02d0*/  IMAD.MOV R13, RZ, RZ, -R11 ;  /* 0x000000ffff0d7224 */ /* 0x004fc800078e0a0b */
[----:B------:R-:W-:-:S04]  /*02e0*/  IMAD R13, R13, R14, RZ ;  /* 0x0000000e0d0d7224 */ /* 0x000fc800078e02ff */
[----:B------:R-:W-:Y:S01]  /*02f0*/  IMAD.HI.U32 R11, R11, R13, R10 ;  /* 0x0000000d0b0b7227 */ /* 0x000fe200078e000a */
[----:B------:R-:W-:-:S05]  /*0300*/  MOV R13, R15 ;  /* 0x0000000f000d7202 */ /* 0x000fca0000000f00 */
[----:B------:R-:W-:-:S04]  /*0310*/  IMAD.HI.U32 R11, R11, R13, RZ ;  /* 0x0000000d0b0b7227 */ /* 0x000fc800078e00ff */
[----:B------:R-:W-:-:S04]  /*0320*/  IMAD.MOV R11, RZ, RZ, -R11 ;  /* 0x000000ffff0b7224 */ /* 0x000fc800078e0a0b */
[----:B------:R-:W-:-:S05]  /*0330*/  IMAD R9, R14, R11, R13 ;  /* 0x0000000b0e097224 */ /* 0x000fca00078e020d */
[----:B------:R-:W-:-:S13]  /*0340*/  ISETP.GT.U32.AND P0, PT, R14, R9, PT ;  /* 0x000000090e00720c */ /* 0x000fda0003f04070 */
[----:B------:R-:W-:Y:S01]  /*0350*/  @!P0 IMAD.IADD R9, R9, 0x1, -R14 ;  /* 0x0000000109098824 */ /* 0x000fe200078e0a0e */
[----:B------:R-:W-:-:S04]  /*0360*/  ISETP.NE.AND P0, PT, R4, RZ, PT ;  /* 0x000000ff0400720c */ /* 0x000fc80003f05270 */
[----:B------:R-:W-:-:S13]  /*0370*/  ISETP.GT.U32.AND P2, PT, R14, R9, PT ;  /* 0x000000090e00720c */ /* 0x000fda0003f44070 */
[----:B------:R-:W-:-:S05]  /*0380*/  @!P2 IMAD.IADD R9, R9, 0x1, -R14 ;  /* 0x000000010909a824 */ /* 0x000fca00078e0a0e */
[----:B------:R-:W-:Y:S02]  /*0390*/  @!P3 IADD3 R9, PT, PT, -R9, RZ, RZ ;  /* 0x000000ff0909b210 */ /* 0x000fe40007ffe1ff */
[----:B------:R-:W-:-:S05]  /*03a0*/  @!P0 LOP3.LUT R9, RZ, R4, RZ, 0x33, !PT ;  /* 0x00000004ff098212 */ /* 0x000fca00078e33ff */
[----:B------:R-:W-:Y:S01]  /*03b0*/  IMAD.MOV.U32 R10, RZ, RZ, R9 ;  /* 0x000000ffff0a7224 */ /* 0x000fe200078e0009 */
[----:B------:R-:W-:Y:S06]  /*03c0*/  BRA `(.L_x_2) ;  /* 0x00000000008c7947 */ /* 0x000fec0003800000 */
.L_x_1:
[----:B---3--:R-:W-:-:S04]  /*03d0*/  IABS R9, R4 ;  /* 0x0000000400097213 */ /* 0x008fc80000000000 */
[----:B------:R-:W0:Y:S08]  /*03e0*/  I2F.RP R13, R9 ;  /* 0x00000009000d7306 */ /* 0x000e300000209400 */
[----:B0-----:R-:W0:Y:S02]  /*03f0*/  MUFU.RCP R13, R13 ;  /* 0x0000000d000d7308 */ /* 0x001e240000001000 */
[----:B0-----:R-:W-:-:S06]  /*0400*/  VIADD R10, R13, 0xffffffe ;  /* 0x0ffffffe0d0a7836 */ /* 0x001fcc0000000000 */
[----:B------:R0:W2:Y:S02]  /*0410*/  F2I.FTZ.U32.TRUNC.NTZ R11, R10 ;  /* 0x0000000a000b7305 */ /* 0x0000a4000021f000 */
[----:B0-----:R-:W-:Y:S01]  /*0420*/  MOV R10, RZ ;  /* 0x000000ff000a7202 */ /* 0x001fe20000000f00 */
[----:B--2---:R-:W-:-:S04]  /*0430*/  IMAD.MOV R14, RZ, RZ, -R11 ;  /* 0x000000ffff0e7224 */ /* 0x004fc800078e0a0b */
[----:B------:R-:W-:Y:S01]  /*0440*/  IMAD R15, R14, R9, RZ ;  /* 0x000000090e0f7224 */ /* 0x000fe200078e02ff */
[----:B-----5:R-:W-:-:S03]  /*0450*/  IABS R14, R0 ;  /* 0x00000000000e7213 */ /* 0x020fc60000000000 */
[----:B------:R-:W-:-:S06]  /*0460*/  IMAD.HI.U32 R11, R11, R15, R10 ;  /* 0x0000000f0b0b7227 */ /* 0x000fcc00078e000a */
[----:B------:R-:W-:-:S04]  /*0470*/  IMAD.HI.U32 R10, R11, R14, RZ ;  /* 0x0000000e0b0a7227 */ /* 0x000fc800078e00ff */
[----:B------:R-:W-:-:S04]  /*0480*/  IMAD.MOV R13, RZ, RZ, -R10 ;  /* 0x000000ffff0d7224 */ /* 0x000fc800078e0a0a */
[----:B------:R-:W-:Y:S01]  /*0490*/  IMAD R14, R9, R13, R14 ;  /* 0x0000000d090e7224 */ /* 0x000fe200078e020e */
[----:B------:R-:W-:-:S04]  /*04a0*/  LOP3.LUT R13, R0, R4, RZ, 0x3c, !PT ;  /* 0x00000004000d7212 */ /* 0x000fc800078e3cff */
[----:B------:R-:W-:Y:S02]  /*04b0*/  ISETP.GT.U32.AND P3, PT, R9, R14, PT ;  /* 0x0000000e0900720c */ /* 0x000fe40003f64070 */
[----:B------:R-:W-:Y:S02]  /*04c0*/  ISETP.GE.AND P2, PT, R13, RZ, PT ;  /* 0x000000ff0d00720c */ /* 0x000fe40003f46270 */
[----:B------:R-:W-:-:S09]  /*04d0*/  LOP3.LUT R13, RZ, R4, RZ, 0x33, !PT ;  /* 0x00000004ff0d7212 */ /* 0x000fd200078e33ff */
[----:B------:R-:W-:Y:S02]  /*04e0*/  @!P3 IMAD.IADD R14, R14, 0x1, -R9 ;  /* 0x000000010e0eb824 */ /* 0x000fe400078e0a09 */
[----:B------:R-:W-:-:S03]  /*04f0*/  @!P3 VIADD R10, R10, 0x1 ;  /* 0x000000010a0ab836 */ /* 0x000fc60000000000 */
[----:B------:R-:W-:-:S13]  /*0500*/  ISETP.GE.U32.AND P0, PT, R14, R9, PT ;  /* 0x000000090e00720c */ /* 0x000fda0003f06070 */
[----:B------:R-:W-:Y:S02]  /*0510*/  @P0 IADD3 R10, PT, PT, R10, 0x1, RZ ;  /* 0x000000010a0a0810 */ /* 0x000fe40007ffe0ff */
[----:B------:R-:W-:-:S03]  /*0520*/  ISETP.NE.AND P0, PT, R4, RZ, PT ;  /* 0x000000ff0400720c */ /* 0x000fc60003f05270 */
[----:B------:R-:W-:-:S05]  /*0530*/  @!P2 IMAD.MOV R10, RZ, RZ, -R10 ;  /* 0x000000ffff0aa224 */ /* 0x000fca00078e0a0a */
[----:B------:R-:W-:-:S04]  /*0540*/  SEL R10, R13, R10, !P0 ;  /* 0x0000000a0d0a7207 */ /* 0x000fc80004000000 */
[----:B------:R-:W-:Y:S02]  /*0550*/  IABS R14, R10 ;  /* 0x0000000a000e7213 */ /* 0x000fe40000000000 */
[----:B------:R-:W-:-:S03]  /*0560*/  ISETP.GE.AND P3, PT, R10, RZ, PT ;  /* 0x000000ff0a00720c */ /* 0x000fc60003f66270 */
[----:B------:R-:W-:-:S04]  /*0570*/  IMAD.HI.U32 R11, R11, R14, RZ ;  /* 0x0000000e0b0b7227 */ /* 0x000fc800078e00ff */
[----:B------:R-:W-:-:S04]  /*0580*/  IMAD.MOV R11, RZ, RZ, -R11 ;  /* 0x000000ffff0b7224 */ /* 0x000fc800078e0a0b */
[----:B------:R-:W-:-:S05]  /*0590*/  IMAD R14, R9, R11, R14 ;  /* 0x0000000b090e7224 */ /* 0x000fca00078e020e */
[----:B------:R-:W-:-:S13]  /*05a0*/  ISETP.GT.U32.AND P2, PT, R9, R14, PT ;  /* 0x0000000e0900720c */ /* 0x000fda0003f44070 */
[----:B------:R-:W-:-:S05]  /*05b0*/  @!P2 IMAD.IADD R14, R14, 0x1, -R9 ;  /* 0x000000010e0ea824 */ /* 0x000fca00078e0a09 */
[----:B------:R-:W-:-:S13]  /*05c0*/  ISETP.GT.U32.AND P2, PT, R9, R14, PT ;  /* 0x0000000e0900720c */ /* 0x000fda0003f44070 */
[----:B------:R-:W-:-:S05]  /*05d0*/  @!P2 IADD3 R14, PT, PT, R14, -R9, RZ ;  /* 0x800000090e0ea210 */ /* 0x000fca0007ffe0ff */
[----:B------:R-:W-:-:S05]  /*05e0*/  @!P3 IMAD.MOV R14, RZ, RZ, -R14 ;  /* 0x000000ffff0eb224 */ /* 0x000fca00078e0a0e */
[----:B------:R-:W-:-:S07]  /*05f0*/  SEL R10, R13, R14, !P0 ;  /* 0x0000000e0d0a7207 */ /* 0x000fce0004000000 */
.L_x_2:
[----:B-1----:R-:W-:-:S04]  /*0600*/  IMAD R11, R5, UR8, R10 ;  /* 0x00000008050b7c24 */ /* 0x002fc8000f8e020a */
[----:B------:R-:W-:-:S05]  /*0610*/  IMAD.WIDE R10, R11, 0x4, R2 ;  /* 0x000000040b0a7825 */ /* 0x000fca00078e0202 */
[----:B-----5:R-:W2:Y:S02]  /*0620*/  ATOMG.E.EXCH.STRONG.GPU PT, R9, desc[UR6][R10.64], R0 ;  /* 0x800000000a0979a8 */ /* 0x020ea4000c1ef106 */
[----:B--2---:R-:W-:-:S04]  /*0630*/  ISETP.NE.AND P0, PT, R9, R0, PT ;  /* 0x000000000900720c */ /* 0x004fc80003f05270 */
[----:B------:R-:W-:-:S13]  /*0640*/  ISETP.EQ.OR P0, PT, R9, -0x80000000, !P0 ;  /* 0x800000000900780c */ /* 0x000fda0004702670 */
[----:B------:R-:W-:Y:S05]  /*0650*/  @P0 EXIT ;  /* 0x000000000000094d */ /* 0x000fea0003800000 */
[----:B----4-:R-:W-:Y:S02]  /*0660*/  IABS R13, R12 ;  /* 0x0000000c000d7213 */ /* 0x010fe40000000000 */
[----:B------:R-:W-:Y:S02]  /*0670*/  IADD3 R5, PT, PT, R5, 0x1, RZ ;  /* 0x0000000105057810 */ /* 0x000fe40007ffe0ff */
[----:B------:R-:W0:Y:S02]  /*0680*/  I2F.RP R0, R13 ;  /* 0x0000000d00007306 */ /* 0x000e240000209400 */
[----:B------:R-:W-:-:S06]  /*0690*/  ISETP.GE.AND P2, PT, R5, RZ, PT ;  /* 0x000000ff0500720c */ /* 0x000fcc0003f46270 */
[----:B0-----:R-:W0:Y:S02]  /*06a0*/  MUFU.RCP R0, R0 ;  /* 0x0000000000007308 */ /* 0x001e240000001000 */
[----:B0-----:R-:W-:-:S06]  /*06b0*/  VIADD R10, R0, 0xffffffe ;  /* 0x0ffffffe000a7836 */ /* 0x001fcc0000000000 */
[----:B------:R0:W1:Y:S02]  /*06c0*/  F2I.FTZ.U32.TRUNC.NTZ R11, R10 ;  /* 0x0000000a000b7305 */ /* 0x000064000021f000 */
[----:B0-----:R-:W-:Y:S02]  /*06d0*/  IMAD.MOV.U32 R10, RZ, RZ, RZ ;  /* 0x000000ffff0a7224 */ /* 0x001fe400078e00ff */
[----:B-1----:R-:W-:-:S04]  /*06e0*/  IMAD.MOV R14, RZ, RZ, -R11 ;  /* 0x000000ffff0e7224 */ /* 0x002fc800078e0a0b */
[----:B------:R-:W-:Y:S01]  /*06f0*/  IMAD R15, R14, R13, RZ ;  /* 0x0000000d0e0f7224 */ /* 0x000fe200078e02ff */
[----:B------:R-:W-:-:S03]  /*0700*/  IABS R14, R5 ;  /* 0x00000005000e7213 */ /* 0x000fc60000000000 */
[----:B------:R-:W-:-:S06]  /*0710*/  IMAD.HI.U32 R11, R11, R15, R10 ;  /* 0x0000000f0b0b7227 */ /* 0x000fcc00078e000a */
[----:B------:R-:W-:-:S04]  /*0720*/  IMAD.HI.U32 R11, R11, R14, RZ ;  /* 0x0000000e0b0b7227 */ /* 0x000fc800078e00ff */
[----:B------:R-:W-:-:S04]  /*0730*/  IMAD.MOV R11, RZ, RZ, -R11 ;  /* 0x000000ffff0b7224 */ /* 0x000fc800078e0a0b */
[----:B------:R-:W-:-:S05]  /*0740*/  IMAD R0, R13, R11, R14 ;  /* 0x0000000b0d007224 */ /* 0x000fca00078e020e */
[----:B------:R-:W-:-:S13]  /*0750*/  ISETP.GT.U32.AND P0, PT, R13, R0, PT ;  /* 0x000000000d00720c */ /* 0x000fda0003f04070 */
[----:B------:R-:W-:-:S05]  /*0760*/  @!P0 IMAD.IADD R0, R0, 0x1, -R13 ;  /* 0x0000000100008824 */ /* 0x000fca00078e0a0d */
[----:B------:R-:W-:-:S13]  /*0770*/  ISETP.GT.U32.AND P0, PT, R13, R0, PT ;  /* 0x000000000d00720c */ /* 0x000fda0003f04070 */
[----:B------:R-:W-:-:S05]  /*0780*/  @!P0 IADD3 R0, PT, PT, R0, -R13, RZ ;  /* 0x8000000d00008210 */ /* 0x000fca0007ffe0ff */
[----:B------:R-:W-:Y:S02]  /*0790*/  IMAD.MOV.U32 R5, RZ, RZ, R0 ;  /* 0x000000ffff057224 */ /* 0x000fe400078e0000 */
[----:B------:R-:W-:-:S03]  /*07a0*/  IMAD.MOV.U32 R0, RZ, RZ, R9 ;  /* 0x000000ffff007224 */ /* 0x000fc600078e0009 */
[----:B------:R-:W-:-:S04]  /*07b0*/  @!P2 IADD3 R5, PT, PT, -R5, RZ, RZ ;  /* 0x000000ff0505a210 */ /* 0x000fc80007ffe1ff */
[----:B------:R-:W-:Y:S01]  /*07c0*/  SEL R5, R8, R5, !P1 ;  /* 0x0000000508057207 */ /* 0x000fe20004800000 */
[----:B------:R-:W-:Y:S06]  /*07d0*/  BRA.U UP0, `(.L_x_3) ;  /* 0xfffffff900807547 */ /* 0x000fec000b83ffff */
.L_x_0:
[----:B------:R-:W-:Y:S01]  /*07e0*/  MOV R2, 0x0 ;  /* 0x0000000000027802 */ /* 0x000fe20000000f00 */
[----:B-----5:R0:W-:Y:S01]  /*07f0*/  STL [R1], R0 ;  /* 0x0000000001007387 */ /* 0x0201e20000100800 */
[----:B------:R-:W3:Y:S02]  /*0800*/  LDCU.64 UR4, c[0x4][0x8] ;  /* 0x01000100ff0477ac */ /* 0x000ee40008000a00 */
[----:B------:R0:W1:Y:S01]  /*0810*/  LDC.64 R8, c[0x4][R2] ;  /* 0x0100000002087b82 */ /* 0x0000620000000a00 */
[----:B---3--:R-:W-:Y:S02]  /*0820*/  IMAD.U32 R4, RZ, RZ, UR4 ;  /* 0x00000004ff047e24 */ /* 0x008fe4000f8e00ff */
[----:B0-----:R-:W-:-:S07]  /*0830*/  IMAD.U32 R5, RZ, RZ, UR5 ;  /* 0x00000005ff057e24 */ /* 0x001fce000f8e00ff */
[----:B------:R-:W-:-:S07]  /*0840*/  LEPC R20, `(.L_x_4) ;  /* 0x000000001014794e */ /* 0x000fce0000000000 */
[----:B-1----:R-:W-:Y:S05]  /*0850*/  CALL.ABS.NOINC R8 ;  /* 0x0000000008007343 */ /* 0x002fea0003c00000 */
.L_x_4:
[----:B------:R-:W0:Y:S01]  /*0860*/  LDC.64 R2, c[0x4][R2] ;  /* 0x0100000002027b82 */ /* 0x000e220000000a00 */
[----:B------:R-:W1:Y:S01]  /*0870*/  LDCU.64 UR4, c[0x4][0x10] ;  /* 0x01000200ff0477ac */ /* 0x000e620008000a00 */
[----:B------:R-:W-:Y:S02]  /*0880*/  CS2R R6, SRZ ;  /* 0x0000000000067805 */ /* 0x000fe4000001ff00 */
[----:B-1----:R-:W-:Y:S01]  /*0890*/  MOV R4, UR4 ;  /* 0x0000000400047c02 */ /* 0x002fe20008000f00 */
[----:B------:R-:W-:-:S07]  /*08a0*/  IMAD.U32 R5, RZ, RZ, UR5 ;  /* 0x00000005ff057e24 */ /* 0x000fce000f8e00ff */
[----:B------:R-:W-:-:S07]  /*08b0*/  LEPC R20, `(.L_x_5) ;  /* 0x000000001014794e */ /* 0x000fce0000000000 */
[----:B0-----:R-:W-:Y:S05]  /*08c0*/  CALL.ABS.NOINC R2 ;  /* 0x0000000002007343 */ /* 0x001fea0003c00000 */
.L_x_5:
[----:B------:R-:W-:Y:S05]  /*08d0*/  EXIT ;  /* 0x000000000000794d */ /* 0x000fea0003800000 */
.L_x_6:
[----:B------:R-:W-:-:S00]  /*08e0*/  BRA `(.L_x_6) ;  /* 0xfffffffc00fc7947 */ /* 0x000fc0000383ffff */
[----:B------:R-:W-:-:S00]  /*08f0*/  NOP ;  /* 0x0000000000007918 */ /* 0x000fc00000000000 */
        /* <DEDUP_REMOVED lines=8> */
.L_x_8:


//--------------------- .text._Z9initTablePiii    --------------------------
	.section	.text._Z9initTablePiii,"ax",@progbits
	.align	128
        .global         _Z9initTablePiii
        .type           _Z9initTablePiii,@function
        .size           _Z9initTablePiii,(.L_x_9 - _Z9initTablePiii)
        .other          _Z9initTablePiii,@"STO_CUDA_ENTRY STV_DEFAULT"
_Z9initTablePiii:
.text._Z9initTablePiii:
[----:B------:R-:W-:Y:S01]  /*0000*/  LDC R1, c[0x0][0x37c] ;  /* 0x0000df00ff017b82 */ /* 0x000fe20000000800 */
[----:B------:R-:W0:Y:S07]  /*0010*/  S2R R0, SR_TID.X ;  /* 0x0000000000007919 */ /* 0x000e2e0000002100 */
[----:B------:R-:W0:Y:S01]  /*0020*/  S2UR UR6, SR_CTAID.X ;  /* 0x00000000000679c3 */ /* 0x000e220000002500 */
[----:B------:R-:W1:Y:S07]  /*0030*/  LDCU.64 UR4, c[0x0][0x388] ;  /* 0x00007100ff0477ac */ /* 0x000e6e0008000a00 */
[----:B------:R-:W0:Y:S01]  /*0040*/  LDC R5, c[0x0][0x360] ;  /* 0x0000d800ff057b82 */ /* 0x000e220000000800 */
[----:B-1----:R-:W-:Y:S01]  /*0050*/  UIMAD UR4, UR5, UR4, URZ ;  /* 0x00000004050472a4 */ /* 0x002fe2000f8e02ff */
[----:B0-----:R-:W-:-:S05]  /*0060*/  IMAD R5, R5, UR6, R0 ;  /* 0x0000000605057c24 */ /* 0x001fca000f8e0200 */
[----:B------:R-:W-:-:S13]  /*0070*/  ISETP.GE.AND P0, PT, R5, UR4, PT ;  /* 0x0000000405007c0c */ /* 0x000fda000bf06270 */
[----:B------:R-:W-:Y:S05]  /*0080*/  @P0 EXIT ;  /* 0x000000000000094d */ /* 0x000fea0003800000 */
[----:B------:R-:W0:Y:S01]  /*0090*/  LDC.64 R2, c[0x0][0x380] ;  /* 0x0000e000ff027b82 */ /* 0x000e220000000a00 */
[----:B------:R-:W1:Y:S01]  /*00a0*/  LDCU.64 UR4, c[0x0][0x358] ;  /* 0x00006b00ff0477ac */ /* 0x000e620008000a00 */
[----:B------:R-:W-:Y:S02]  /*00b0*/  HFMA2 R7, -RZ, RZ, -0.0 , 0 ;  /* 0x80000000ff077431 */ /* 0x000fe400000001ff */
[----:B0-----:R-:W-:-:S05]  /*00c0*/  IMAD.WIDE R2, R5, 0x4, R2 ;  /* 0x0000000405027825 */ /* 0x001fca00078e0202 */
[----:B-1----:R-:W-:Y:S01]  /*00d0*/  STG.E desc[UR4][R2.64], R7 ;  /* 0x0000000702007986 */ /* 0x002fe2000c101904 */
[----:B------:R-:W-:Y:S05]  /*00e0*/  EXIT ;  /* 0x000000000000794d */ /* 0x000fea0003800000 */
.L_x_7:
        /* <DEDUP_REMOVED lines=9> */
.L_x_9:


//--------------------- .nv.global.init           --------------------------
	.section	.nv.global.init,"aw",@progbits
.nv.global.init:
	.type		$str,@object
	.size		$str,($str$1 - $str)
$str:
        /*0000*/ 	.byte	0x25, 0x64, 0x20, 0x75, 0x6e, 0x70, 0x6f, 0x73, 0x69, 0x74, 0x69, 0x6f, 0x6e, 0x65, 0x64, 0x0a
        /*0010*/ 	.byte	0x00
	.type		$str$1,@object
	.size		$str$1,(.L_1 - $str$1)
$str$1:
        /*0011*/ 	.byte	0x43, 0x79, 0x63, 0x6c, 0x65, 0x20, 0x70, 0x72, 0x65, 0x73, 0x65, 0x6e, 0x74, 0x2e, 0x20, 0x52
        /*0021*/ 	.byte	0x45, 0x48, 0x41, 0x53, 0x48, 0x2e, 0x0a, 0x00
.L_1:


//--------------------- .nv.shared.reserved.0     --------------------------
	.section	.nv.shared.reserved.0,"aw",@nobits
	.weak		__nv_reservedSMEM_offset_0_alias
	.size		__nv_reservedSMEM_offset_0_alias, 0, 64
	.other		__nv_reservedSMEM_offset_0_alias,@"STO_CUDA_RESERVED_SHARED STV_DEFAULT"
__nv_reservedSMEM_offset_0_alias:
	.zero		0
	.zero		64


//--------------------- .nv.constant0._Z5placePiS_iiii --------------------------
	.section	.nv.constant0._Z5placePiS_iiii,"a",@progbits
	.sectionflags	@""
	.align	4
.nv.constant0._Z5placePiS_iiii:
	.zero		928


//--------------------- .nv.constant0._Z9initTablePiii --------------------------
	.section	.nv.constant0._Z9initTablePiii,"a",@progbits
	.sectionflags	@""
	.align	4
.nv.constant0._Z9initTablePiii:
	.zero		912


//--------------------- SYMBOLS --------------------------

	.type		.nv.reservedSmem.offset0,@object
	.size		.nv.reservedSmem.offset0,0x4
	.type		vprintf,@function
